	.headerflags	@"EF_CUDA_TEXMODE_UNIFIED EF_CUDA_64BIT_ADDRESS EF_CUDA_ACCELERATORS EF_CUDA_SM90 EF_CUDA_VIRTUAL_SM(EF_CUDA_SM90)"
	.elftype	@"ET_EXEC"


//--------------------- .nv.info                  --------------------------
	.section	.nv.info,"",@"SHT_CUDA_INFO"
	.align	4


	//----- nvinfo : EIATTR_REGCOUNT
	.align		4
        /*0000*/ 	.byte	0x04, 0x2f
        /*0002*/ 	.short	(.L_1 - .L_0)
	.align		4
.L_0:
        /*0004*/ 	.word	index@(triton_poi_fused_constant_pad_nd_19)
        /*0008*/ 	.word	0x0000000e


	//----- nvinfo : EIATTR_MIN_STACK_SIZE
	.align		4
.L_1:
        /*000c*/ 	.byte	0x04, 0x12
        /*000e*/ 	.short	(.L_3 - .L_2)
	.align		4
.L_2:
        /*0010*/ 	.word	index@(triton_poi_fused_constant_pad_nd_19)
        /*0014*/ 	.word	0x00000000


	//----- nvinfo : EIATTR_FRAME_SIZE
	.align		4
.L_3:
        /*0018*/ 	.byte	0x04, 0x11
        /*001a*/ 	.short	(.L_5 - .L_4)
	.align		4
.L_4:
        /*001c*/ 	.word	index@(triton_poi_fused_constant_pad_nd_19)
        /*0020*/ 	.word	0x00000000


	//----- nvinfo : EIATTR_MIN_STACK_SIZE
	.align		4
.L_5:
        /*0024*/ 	.byte	0x04, 0x12
        /*0026*/ 	.short	(.L_7 - .L_6)
	.align		4
.L_6:
        /*0028*/ 	.word	index@(triton_poi_fused_constant_pad_nd_19)
        /*002c*/ 	.word	0x00000000
.L_7:


//--------------------- .nv.info.triton_poi_fused_constant_pad_nd_19 --------------------------
	.section	.nv.info.triton_poi_fused_constant_pad_nd_19,"",@"SHT_CUDA_INFO"
	.sectionflags	@""
	.align	4


	//----- nvinfo : EIATTR_CUDA_API_VERSION
	.align		4
        /*0000*/ 	.byte	0x04, 0x37
        /*0002*/ 	.short	(.L_9 - .L_8)
.L_8:
        /*0004*/ 	.word	0x0000007c


	//----- nvinfo : EIATTR_KPARAM_INFO
	.align		4
.L_9:
        /*0008*/ 	.byte	0x04, 0x17
        /*000a*/ 	.short	(.L_11 - .L_10)
.L_10:
        /*000c*/ 	.word	0x00000000
        /*0010*/ 	.short	0x0002
        /*0012*/ 	.short	0x0010
        /*0014*/ 	.byte	0x00, 0xf0, 0x11, 0x00


	//----- nvinfo : EIATTR_KPARAM_INFO
	.align		4
.L_11:
        /*0018*/ 	.byte	0x04, 0x17
        /*001a*/ 	.short	(.L_13 - .L_12)
.L_12:
        /*001c*/ 	.word	0x00000000
        /*0020*/ 	.short	0x0001
        /*0022*/ 	.short	0x0008
        /*0024*/ 	.byte	0x00, 0xf4, 0x21, 0x00


	//----- nvinfo : EIATTR_KPARAM_INFO
	.align		4
.L_13:
        /*0028*/ 	.byte	0x04, 0x17
        /*002a*/ 	.short	(.L_15 - .L_14)
.L_14:
        /*002c*/ 	.word	0x00000000
        /*0030*/ 	.short	0x0000
        /*0032*/ 	.short	0x0000
        /*0034*/ 	.byte	0x00, 0xf4, 0x21, 0x00


	//----- nvinfo : EIATTR_SPARSE_MMA_MASK
	.align		4
.L_15:
        /*0038*/ 	.byte	0x03, 0x50
        /*003a*/ 	.short	0x0000


	//----- nvinfo : EIATTR_MAXREG_COUNT
	.align		4
        /*003c*/ 	.byte	0x03, 0x1b
        /*003e*/ 	.short	0x00ff


	//----- nvinfo : EIATTR_EXIT_INSTR_OFFSETS
	.align		4
        /*0040*/ 	.byte	0x04, 0x1c
        /*0042*/ 	.short	(.L_17 - .L_16)


	//   ....[0]....
.L_16:
        /*0044*/ 	.word	0x00000320


	//----- nvinfo : EIATTR_REQNTID
	.align		4
.L_17:
        /*0048*/ 	.byte	0x04, 0x10
        /*004a*/ 	.short	(.L_19 - .L_18)
.L_18:
        /*004c*/ 	.word	0x00000080
        /*0050*/ 	.word	0x00000001
        /*0054*/ 	.word	0x00000001


	//----- nvinfo : EIATTR_CBANK_PARAM_SIZE
	.align		4
.L_19:
        /*0058*/ 	.byte	0x03, 0x19
        /*005a*/ 	.short	0x0014


	//----- nvinfo : EIATTR_PARAM_CBANK
	.align		4
        /*005c*/ 	.byte	0x04, 0x0a
        /*005e*/ 	.short	(.L_21 - .L_20)
	.align		4
.L_20:
        /*0060*/ 	.word	index@(.nv.constant0.triton_poi_fused_constant_pad_nd_19)
        /*0064*/ 	.short	0x0210
        /*0066*/ 	.short	0x0014


	//----- nvinfo : EIATTR_SW_WAR
	.align		4
.L_21:
        /*0068*/ 	.byte	0x04, 0x36
        /*006a*/ 	.short	(.L_23 - .L_22)
.L_22:
        /*006c*/ 	.word	0x00000008
.L_23:


//--------------------- .nv.callgraph             --------------------------
	.section	.nv.callgraph,"",@"SHT_CUDA_CALLGRAPH"
	.align	4
	.sectionentsize	8
	.align		4
        /*0000*/ 	.word	0x00000000
	.align		4
        /*0004*/ 	.word	0xffffffff
	.align		4
        /*0008*/ 	.word	0x00000000
	.align		4
        /*000c*/ 	.word	0xfffffffe
	.align		4
        /*0010*/ 	.word	0x00000000
	.align		4
        /*0014*/ 	.word	0xfffffffd
	.align		4
        /*0018*/ 	.word	0x00000000
	.align		4
        /*001c*/ 	.word	0xfffffffc


//--------------------- .text.triton_poi_fused_constant_pad_nd_19 --------------------------
	.section	.text.triton_poi_fused_constant_pad_nd_19,"ax",@progbits
	.align	128
        .global         triton_poi_fused_constant_pad_nd_19
        .type           triton_poi_fused_constant_pad_nd_19,@function
        .size           triton_poi_fused_constant_pad_nd_19,(.L_x_1 - triton_poi_fused_constant_pad_nd_19)
        .other          triton_poi_fused_constant_pad_nd_19,@"STO_CUDA_ENTRY STV_DEFAULT"
triton_poi_fused_constant_pad_nd_19:
.text.triton_poi_fused_constant_pad_nd_19:
[----:B------:R-:W-:Y:S01]  /*0000*/  LDC R1, c[0x0][0x28] ;  /* 0x00000a00ff017b82 */ /* 0x000fe20000000800 */
[----:B------:R-:W1:Y:S01]  /*0010*/  S2R R0, SR_TID.X ;  /* 0x0000000000007919 */ /* 0x000e620000002100 */
[----:B------:R-:W-:Y:S01]  /*0020*/  ULDC.64 UR4, c[0x0][0x210] ;  /* 0x0000840000047ab9 */ /* 0x000fe20000000a00 */
[----:B------:R-:W2:Y:S01]  /*0030*/  S2R R5, SR_CTAID.X ;  /* 0x0000000000057919 */ /* 0x000ea20000002500 */
[----:B-1----:R-:W-:Y:S01]  /*0040*/  IMAD.SHL.U32 R0, R0, 0x2, RZ ;  /* 0x0000000200007824 */ /* 0x002fe200078e00ff */
[----:B--2---:R-:W-:-:S04]  /*0050*/  SHF.R.S32.HI R7, RZ, 0x17, R5 ;  /* 0x00000017ff077819 */ /* 0x004fc80000011405 */
[----:B------:R-:W-:Y:S02]  /*0060*/  LOP3.LUT R0, R0, 0xfe, RZ, 0xc0, !PT ;  /* 0x000000fe00007812 */ /* 0x000fe400078ec0ff */
[----:B------:R-:W-:-:S03]  /*0070*/  SGXT R7, R7, 0x1 ;  /* 0x000000010707781a */ /* 0x000fc60000000200 */
[----:B------:R-:W-:-:S04]  /*0080*/  IMAD R0, R5, 0x100, R0 ;  /* 0x0000010005007824 */ /* 0x000fc800078e0200 */
[C---:B------:R-:W-:Y:S01]  /*0090*/  VIADD R2, R0.reuse, 0x1 ;  /* 0x0000000100027836 */ /* 0x040fe20000000000 */
[----:B------:R-:W-:Y:S01]  /*00a0*/  SHF.R.S32.HI R3, RZ, 0x1f, R0 ;  /* 0x0000001fff037819 */ /* 0x000fe20000011400 */
[----:B------:R-:W-:-:S03]  /*00b0*/  IMAD.HI R6, R0, 0x2aaaaaab, RZ ;  /* 0x2aaaaaab00067827 */ /* 0x000fc600078e02ff */
[----:B------:R-:W-:Y:S02]  /*00c0*/  LEA.HI R3, R3, R0, RZ, 0x2 ;  /* 0x0000000003037211 */ /* 0x000fe400078f10ff */
[----:B------:R-:W-:Y:S02]  /*00d0*/  LEA.HI R7, R7, R2, RZ, 0x2 ;  /* 0x0000000207077211 */ /* 0x000fe400078f10ff */
[----:B------:R-:W-:Y:S02]  /*00e0*/  SHF.R.S32.HI R4, RZ, 0x2, R3 ;  /* 0x00000002ff047819 */ /* 0x000fe40000011403 */
[----:B------:R-:W-:Y:S02]  /*00f0*/  SHF.R.U32.HI R9, RZ, 0x1, R6 ;  /* 0x00000001ff097819 */ /* 0x000fe40000011606 */
[----:B------:R-:W-:Y:S01]  /*0100*/  LOP3.LUT R7, R7, 0xfffffffc, RZ, 0xc0, !PT ;  /* 0xfffffffc07077812 */ /* 0x000fe200078ec0ff */
[----:B------:R-:W-:Y:S01]  /*0110*/  IMAD.HI R5, R4, 0x55555556, RZ ;  /* 0x5555555604057827 */ /* 0x000fe200078e02ff */
[----:B------:R-:W-:-:S02]  /*0120*/  LEA.HI R9, R6, R9, RZ, 0x1 ;  /* 0x0000000906097211 */ /* 0x000fc400078f08ff */
[----:B------:R-:W-:Y:S01]  /*0130*/  LOP3.LUT R3, R3, 0xfffffffc, RZ, 0xc0, !PT ;  /* 0xfffffffc03037812 */ /* 0x000fe200078ec0ff */
[----:B------:R-:W-:Y:S01]  /*0140*/  IMAD.IADD R7, R2, 0x1, -R7 ;  /* 0x0000000102077824 */ /* 0x000fe200078e0a07 */
[----:B------:R-:W-:Y:S01]  /*0150*/  LEA.HI R5, R5, R5, RZ, 0x1 ;  /* 0x0000000505057211 */ /* 0x000fe200078f08ff */
[----:B------:R-:W-:Y:S02]  /*0160*/  IMAD.SHL.U32 R9, R9, 0x4, RZ ;  /* 0x0000000409097824 */ /* 0x000fe400078e00ff */
[----:B------:R-:W-:Y:S02]  /*0170*/  IMAD.IADD R3, R0, 0x1, -R3 ;  /* 0x0000000100037824 */ /* 0x000fe400078e0a03 */
[----:B------:R-:W-:Y:S01]  /*0180*/  IMAD R5, R5, -0x3, R4 ;  /* 0xfffffffd05057824 */ /* 0x000fe200078e0204 */
[----:B------:R-:W-:-:S03]  /*0190*/  SHF.R.S32.HI R11, RZ, 0x1f, R9 ;  /* 0x0000001fff0b7819 */ /* 0x000fc60000011409 */
[C---:B------:R-:W-:Y:S01]  /*01a0*/  IMAD.SHL.U32 R2, R5.reuse, 0x2, RZ ;  /* 0x0000000205027824 */ /* 0x040fe200078e00ff */
[----:B------:R-:W-:Y:S02]  /*01b0*/  ISETP.GT.AND P0, PT, R5, RZ, PT ;  /* 0x000000ff0500720c */ /* 0x000fe40003f04270 */
[--C-:B------:R-:W-:Y:S02]  /*01c0*/  SHF.R.S32.HI R5, RZ, 0x1f, R3.reuse ;  /* 0x0000001fff057819 */ /* 0x100fe40000011403 */
[CC--:B------:R-:W-:Y:S02]  /*01d0*/  IADD3 R8, P2, P3, R2.reuse, R9.reuse, R3 ;  /* 0x0000000902087210 */ /* 0x0c0fe40007b5e003 */
[----:B------:R-:W-:Y:S02]  /*01e0*/  IADD3 R9, P4, P5, R2, R9, R7 ;  /* 0x0000000902097210 */ /* 0x000fe40007d9e007 */
[----:B------:R-:W-:Y:S02]  /*01f0*/  ISETP.EQ.AND P1, PT, R3, 0x2, P0 ;  /* 0x000000020300780c */ /* 0x000fe40000722270 */
[----:B------:R-:W-:-:S02]  /*0200*/  SHF.R.S32.HI R2, RZ, 0x1f, R2 ;  /* 0x0000001fff027819 */ /* 0x000fc40000011402 */
[----:B------:R-:W-:Y:S02]  /*0210*/  SHF.R.S32.HI R3, RZ, 0x1f, R7 ;  /* 0x0000001fff037819 */ /* 0x000fe40000011407 */
[----:B------:R-:W-:Y:S02]  /*0220*/  ISETP.EQ.AND P0, PT, R7, 0x1, P0 ;  /* 0x000000010700780c */ /* 0x000fe40000702270 */
[CC--:B------:R-:W-:Y:S02]  /*0230*/  IADD3.X R5, R2.reuse, R11.reuse, R5, P2, P3 ;  /* 0x0000000b02057210 */ /* 0x0c0fe400017e6405 */
[----:B------:R-:W-:Y:S02]  /*0240*/  IADD3.X R2, R2, R11, R3, P4, P5 ;  /* 0x0000000b02027210 */ /* 0x000fe400027ea403 */
[----:B------:R-:W-:Y:S02]  /*0250*/  LEA R4, P2, R8, UR4, 0x2 ;  /* 0x0000000408047c11 */ /* 0x000fe4000f8410ff */
[----:B------:R-:W-:-:S02]  /*0260*/  LEA R6, P3, R9, UR4, 0x2 ;  /* 0x0000000409067c11 */ /* 0x000fc4000f8610ff */
[----:B------:R-:W-:Y:S02]  /*0270*/  LEA.HI.X R5, R8, UR5, R5, 0x2, P2 ;  /* 0x0000000508057c11 */ /* 0x000fe400090f1405 */
[----:B------:R-:W-:Y:S02]  /*0280*/  LEA.HI.X R7, R9, UR5, R2, 0x2, P3 ;  /* 0x0000000509077c11 */ /* 0x000fe400098f1402 */
[----:B------:R-:W-:Y:S01]  /*0290*/  CS2R R8, SRZ ;  /* 0x0000000000087805 */ /* 0x000fe2000001ff00 */
[----:B------:R-:W-:Y:S01]  /*02a0*/  ULDC.64 UR4, c[0x0][0x208] ;  /* 0x0000820000047ab9 */ /* 0x000fe20000000a00 */
[----:B------:R-:W1:Y:S04]  /*02b0*/  LDC.64 R2, c[0x0][0x218] ;  /* 0x00008600ff027b82 */ /* 0x000e680000000a00 */
[----:B------:R-:W2:Y:S04]  /*02c0*/  @P1 LDG.E R8, desc[UR4][R4.64+-0xc] ;  /* 0xfffff40404081981 */ /* 0x000ea8000c1e1900 */
[----:B------:R-:W3:Y:S01]  /*02d0*/  @P0 LDG.E R9, desc[UR4][R6.64+-0xc] ;  /* 0xfffff40406090981 */ /* 0x000ee2000c1e1900 */
[----:B-1----:R-:W-:Y:S01]  /*02e0*/  IMAD.WIDE R2, R0, 0x4, R2 ;  /* 0x0000000400027825 */ /* 0x002fe200078e0202 */
[----:B--2---:R-:W-:-:S02]  /*02f0*/  SEL R8, R8, RZ, P1 ;  /* 0x000000ff08087207 */ /* 0x004fc40000800000 */
[----:B---3--:R-:W-:-:S05]  /*0300*/  SEL R9, R9, RZ, P0 ;  /* 0x000000ff09097207 */ /* 0x008fca0000000000 */
[----:B------:R-:W-:Y:S01]  /*0310*/  STG.E.64 desc[UR4][R2.64], R8 ;  /* 0x0000000802007986 */ /* 0x000fe2000c101b04 */
[----:B------:R-:W-:Y:S05]  /*0320*/  EXIT ;  /* 0x000000000000794d */ /* 0x000fea0003800000 */
.L_x_0:
[----:B------:R-:W-:-:S00]  /*0330*/  BRA `(.L_x_0) ;  /* 0xfffffffc00fc7947 */ /* 0x000fc0000383ffff */
[----:B------:R-:W-:-:S00]  /*0340*/  NOP ;  /* 0x0000000000007918 */ /* 0x000fc00000000000 */
        /* <DEDUP_REMOVED lines=11> */
.L_x_1:


//--------------------- .nv.constant0.triton_poi_fused_constant_pad_nd_19 --------------------------
	.section	.nv.constant0.triton_poi_fused_constant_pad_nd_19,"a",@progbits
	.sectionflags	@""
	.align	4
.nv.constant0.triton_poi_fused_constant_pad_nd_19:
	.zero		548
